	.headerflags	@"EF_CUDA_TEXMODE_UNIFIED EF_CUDA_64BIT_ADDRESS EF_CUDA_ACCELERATORS EF_CUDA_SM90 EF_CUDA_VIRTUAL_SM(EF_CUDA_SM90)"
	.elftype	@"ET_EXEC"


//--------------------- .nv.info                  --------------------------
	.section	.nv.info,"",@"SHT_CUDA_INFO"
	.align	4


	//----- nvinfo : EIATTR_REGCOUNT
	.align		4
        /*0000*/ 	.byte	0x04, 0x2f
        /*0002*/ 	.short	(.L_2 - .L_1)
	.align		4
.L_1:
        /*0004*/ 	.word	index@(triton_poi_fused_gelu_11)
        /*0008*/ 	.word	0x00000012


	//----- nvinfo : EIATTR_MIN_STACK_SIZE
	.align		4
.L_2:
        /*000c*/ 	.byte	0x04, 0x12
        /*000e*/ 	.short	(.L_4 - .L_3)
	.align		4
.L_3:
        /*0010*/ 	.word	index@(triton_poi_fused_gelu_11)
        /*0014*/ 	.word	0x00000000


	//----- nvinfo : EIATTR_FRAME_SIZE
	.align		4
.L_4:
        /*0018*/ 	.byte	0x04, 0x11
        /*001a*/ 	.short	(.L_6 - .L_5)
	.align		4
.L_5:
        /*001c*/ 	.word	index@(triton_poi_fused_gelu_11)
        /*0020*/ 	.word	0x00000000


	//----- nvinfo : EIATTR_MIN_STACK_SIZE
	.align		4
.L_6:
        /*0024*/ 	.byte	0x04, 0x12
        /*0026*/ 	.short	(.L_8 - .L_7)
	.align		4
.L_7:
        /*0028*/ 	.word	index@(triton_poi_fused_gelu_11)
        /*002c*/ 	.word	0x00000000
.L_8:


//--------------------- .nv.info.triton_poi_fused_gelu_11 --------------------------
	.section	.nv.info.triton_poi_fused_gelu_11,"",@"SHT_CUDA_INFO"
	.sectionflags	@""
	.align	4


	//----- nvinfo : EIATTR_CUDA_API_VERSION
	.align		4
        /*0000*/ 	.byte	0x04, 0x37
        /*0002*/ 	.short	(.L_10 - .L_9)
.L_9:
        /*0004*/ 	.word	0x0000007c


	//----- nvinfo : EIATTR_KPARAM_INFO
	.align		4
.L_10:
        /*0008*/ 	.byte	0x04, 0x17
        /*000a*/ 	.short	(.L_12 - .L_11)
.L_11:
        /*000c*/ 	.word	0x00000000
        /*0010*/ 	.short	0x0002
        /*0012*/ 	.short	0x0010
        /*0014*/ 	.byte	0x00, 0xf0, 0x11, 0x00


	//----- nvinfo : EIATTR_KPARAM_INFO
	.align		4
.L_12:
        /*0018*/ 	.byte	0x04, 0x17
        /*001a*/ 	.short	(.L_14 - .L_13)
.L_13:
        /*001c*/ 	.word	0x00000000
        /*0020*/ 	.short	0x0001
        /*0022*/ 	.short	0x0008
        /*0024*/ 	.byte	0x00, 0xf4, 0x21, 0x00


	//----- nvinfo : EIATTR_KPARAM_INFO
	.align		4
.L_14:
        /*0028*/ 	.byte	0x04, 0x17
        /*002a*/ 	.short	(.L_16 - .L_15)
.L_15:
        /*002c*/ 	.word	0x00000000
        /*0030*/ 	.short	0x0000
        /*0032*/ 	.short	0x0000
        /*0034*/ 	.byte	0x00, 0xf4, 0x21, 0x00


	//----- nvinfo : EIATTR_SPARSE_MMA_MASK
	.align		4
.L_16:
        /*0038*/ 	.byte	0x03, 0x50
        /*003a*/ 	.short	0x0000


	//----- nvinfo : EIATTR_MAXREG_COUNT
	.align		4
        /*003c*/ 	.byte	0x03, 0x1b
        /*003e*/ 	.short	0x00ff


	//----- nvinfo : EIATTR_EXIT_INSTR_OFFSETS
	.align		4
        /*0040*/ 	.byte	0x04, 0x1c
        /*0042*/ 	.short	(.L_18 - .L_17)


	//   ....[0]....
.L_17:
        /*0044*/ 	.word	0x000004f0


	//----- nvinfo : EIATTR_REQNTID
	.align		4
.L_18:
        /*0048*/ 	.byte	0x04, 0x10
        /*004a*/ 	.short	(.L_20 - .L_19)
.L_19:
        /*004c*/ 	.word	0x00000080
        /*0050*/ 	.word	0x00000001
        /*0054*/ 	.word	0x00000001


	//----- nvinfo : EIATTR_CBANK_PARAM_SIZE
	.align		4
.L_20:
        /*0058*/ 	.byte	0x03, 0x19
        /*005a*/ 	.short	0x0014


	//----- nvinfo : EIATTR_PARAM_CBANK
	.align		4
        /*005c*/ 	.byte	0x04, 0x0a
        /*005e*/ 	.short	(.L_22 - .L_21)
	.align		4
.L_21:
        /*0060*/ 	.word	index@(.nv.constant0.triton_poi_fused_gelu_11)
        /*0064*/ 	.short	0x0210
        /*0066*/ 	.short	0x0014


	//----- nvinfo : EIATTR_SW_WAR
	.align		4
.L_22:
        /*0068*/ 	.byte	0x04, 0x36
        /*006a*/ 	.short	(.L_24 - .L_23)
.L_23:
        /*006c*/ 	.word	0x00000008
.L_24:


//--------------------- .nv.callgraph             --------------------------
	.section	.nv.callgraph,"",@"SHT_CUDA_CALLGRAPH"
	.align	4
	.sectionentsize	8
	.align		4
        /*0000*/ 	.word	0x00000000
	.align		4
        /*0004*/ 	.word	0xffffffff
	.align		4
        /*0008*/ 	.word	0x00000000
	.align		4
        /*000c*/ 	.word	0xfffffffe
	.align		4
        /*0010*/ 	.word	0x00000000
	.align		4
        /*0014*/ 	.word	0xfffffffd
	.align		4
        /*0018*/ 	.word	0x00000000
	.align		4
        /*001c*/ 	.word	0xfffffffc


//--------------------- .nv.constant4             --------------------------
	.section	.nv.constant4,"a",@progbits
	.align	8
	.align		8
.nv.constant4:
        /*0000*/ 	.dword	_$_str


//--------------------- .text.triton_poi_fused_gelu_11 --------------------------
	.section	.text.triton_poi_fused_gelu_11,"ax",@progbits
	.align	128
        .global         triton_poi_fused_gelu_11
        .type           triton_poi_fused_gelu_11,@function
        .size           triton_poi_fused_gelu_11,(.L_x_1 - triton_poi_fused_gelu_11)
        .other          triton_poi_fused_gelu_11,@"STO_CUDA_ENTRY STV_DEFAULT"
triton_poi_fused_gelu_11:
.text.triton_poi_fused_gelu_11:
[----:B------:R-:W-:Y:S01]  /*0000*/  LDC R1, c[0x0][0x28] ;  /* 0x00000a00ff017b82 */ /* 0x000fe20000000800 */
[----:B------:R-:W1:Y:S07]  /*0010*/  S2R R0, SR_TID.X ;  /* 0x0000000000007919 */ /* 0x000e6e0000002100 */
[----:B------:R-:W2:Y:S01]  /*0020*/  LDC.64 R2, c[0x0][0x210] ;  /* 0x00008400ff027b82 */ /* 0x000ea20000000a00 */
[----:B------:R-:W-:Y:S01]  /*0030*/  ULDC.64 UR4, c[0x0][0x208] ;  /* 0x0000820000047ab9 */ /* 0x000fe20000000a00 */
[----:B------:R-:W3:Y:S01]  /*0040*/  S2R R5, SR_CTAID.X ;  /* 0x0000000000057919 */ /* 0x000ee20000002500 */
[----:B------:R-:W-:Y:S01]  /*0050*/  HFMA2.MMA R8, -RZ, RZ, 0.470947265625, -12.46875 ;  /* 0x3789ca3cff087435 */ /* 0x000fe200000001ff */
[----:B------:R-:W-:Y:S01]  /*0060*/  MOV R10, 0xb9f560b9 ;  /* 0xb9f560b9000a7802 */ /* 0x000fe20000000f00 */
[----:B------:R-:W-:Y:S01]  /*0070*/  HFMA2.MMA R12, -RZ, RZ, 0.958984375, -6.1690807342529296875e-05 ;  /* 0x3bac840bff0c7435 */ /* 0x000fe200000001ff */
[----:B------:R-:W-:Y:S01]  /*0080*/  IMAD.MOV.U32 R11, RZ, RZ, 0x3789ca3c ;  /* 0x3789ca3cff0b7424 */ /* 0x000fe200078e00ff */
[----:B------:R-:W-:Y:S01]  /*0090*/  HFMA2.MMA R15, -RZ, RZ, 0.958984375, -6.1690807342529296875e-05 ;  /* 0x3bac840bff0f7435 */ /* 0x000fe200000001ff */
[----:B------:R-:W-:Y:S01]  /*00a0*/  MOV R13, 0xb9f560b9 ;  /* 0xb9f560b9000d7802 */ /* 0x000fe20000000f00 */
[----:B------:R-:W-:Y:S01]  /*00b0*/  ULDC.64 UR6, c[0x0][0x218] ;  /* 0x0000860000067ab9 */ /* 0x000fe20000000a00 */
[----:B-1----:R-:W-:-:S04]  /*00c0*/  SHF.L.U32 R0, R0, 0x1, RZ ;  /* 0x0000000100007819 */ /* 0x002fc800000006ff */
[----:B------:R-:W-:-:S04]  /*00d0*/  LOP3.LUT R0, R0, 0xfe, RZ, 0xc0, !PT ;  /* 0x000000fe00007812 */ /* 0x000fc800078ec0ff */
[----:B---3--:R-:W-:-:S05]  /*00e0*/  LEA R0, R5, R0, 0x8 ;  /* 0x0000000005007211 */ /* 0x008fca00078e40ff */
[----:B--2---:R-:W-:-:S06]  /*00f0*/  IMAD.WIDE R2, R0, 0x4, R2 ;  /* 0x0000000400027825 */ /* 0x004fcc00078e0202 */
[----:B------:R-:W2:Y:S02]  /*0100*/  LDG.E.64 R2, desc[UR4][R2.64] ;  /* 0x0000000402027981 */ /* 0x000ea4000c1e1b00 */
[----:B--2---:R-:W-:Y:S01]  /*0110*/  FMUL R4, R2, 0.70710676908493041992 ;  /* 0x3f3504f302047820 */ /* 0x004fe20000400000 */
[----:B------:R-:W-:-:S03]  /*0120*/  FMUL R5, R3, 0.70710676908493041992 ;  /* 0x3f3504f303057820 */ /* 0x000fc60000400000 */
[----:B------:R-:W-:Y:S01]  /*0130*/  FADD.FTZ R7, |R4|, -RZ ;  /* 0x800000ff04077221 */ /* 0x000fe20000010200 */
[----:B------:R-:W-:-:S04]  /*0140*/  FADD.FTZ R6, |R5|, -RZ ;  /* 0x800000ff05067221 */ /* 0x000fc80000010200 */
[----:B------:R-:W-:Y:S02]  /*0150*/  FSETP.GE.AND P0, PT, R7, 1.0029599666595458984, PT ;  /* 0x3f8060fe0700780b */ /* 0x000fe40003f06000 */
[----:B------:R-:W-:-:S11]  /*0160*/  FSETP.GE.AND P1, PT, R6, 1.0029599666595458984, PT ;  /* 0x3f8060fe0600780b */ /* 0x000fd60003f26000 */
[----:B------:R-:W-:Y:S01]  /*0170*/  @!P0 MOV R8, 0x38b1e96a ;  /* 0x38b1e96a00088802 */ /* 0x000fe20000000f00 */
[----:B------:R-:W-:Y:S01]  /*0180*/  @!P0 FMUL R7, R4, R4 ;  /* 0x0000000404078220 */ /* 0x000fe20000400000 */
[----:B------:R-:W-:Y:S01]  /*0190*/  @!P0 MOV R10, 0xba574d20 ;  /* 0xba574d20000a8802 */ /* 0x000fe20000000f00 */
[----:B------:R-:W-:Y:S01]  /*01a0*/  @!P1 IMAD.MOV.U32 R13, RZ, RZ, -0x45a8b2e0 ;  /* 0xba574d20ff0d9424 */ /* 0x000fe200078e00ff */
[----:B------:R-:W-:Y:S01]  /*01b0*/  @!P1 MOV R11, 0x38b1e96a ;  /* 0x38b1e96a000b9802 */ /* 0x000fe20000000f00 */
[----:B------:R-:W-:Y:S01]  /*01c0*/  @!P1 FMUL R6, R5, R5 ;  /* 0x0000000505069220 */ /* 0x000fe20000400000 */
[----:B------:R-:W-:Y:S01]  /*01d0*/  @!P0 MOV R12, 0x3baad5ea ;  /* 0x3baad5ea000c8802 */ /* 0x000fe20000000f00 */
[----:B------:R-:W-:Y:S01]  /*01e0*/  FFMA.FTZ R9, R7, R8, R10 ;  /* 0x0000000807097223 */ /* 0x000fe2000001000a */
[----:B------:R-:W-:Y:S01]  /*01f0*/  HFMA2.MMA R8, -RZ, RZ, -1.26171875, -2.110004425048828125e-05 ;  /* 0xbd0c8162ff087435 */ /* 0x000fe200000001ff */
[----:B------:R-:W-:Y:S01]  /*0200*/  FFMA.FTZ R14, R6, R11, R13 ;  /* 0x0000000b060e7223 */ /* 0x000fe2000001000d */
[----:B------:R-:W-:Y:S01]  /*0210*/  @!P1 IMAD.MOV.U32 R15, RZ, RZ, 0x3baad5ea ;  /* 0x3baad5eaff0f9424 */ /* 0x000fe200078e00ff */
[----:B------:R-:W-:Y:S01]  /*0220*/  MOV R11, 0xbd0c8162 ;  /* 0xbd0c8162000b7802 */ /* 0x000fe20000000f00 */
[----:B------:R-:W-:Y:S01]  /*0230*/  HFMA2.MMA R10, -RZ, RZ, 1.52734375, -41152 ;  /* 0x3e1cf906ff0a7435 */ /* 0x000fe200000001ff */
[----:B------:R-:W-:Y:S01]  /*0240*/  @!P1 MOV R11, 0xbcdc1be7 ;  /* 0xbcdc1be7000b9802 */ /* 0x000fe20000000f00 */
[-C--:B------:R-:W-:Y:S01]  /*0250*/  FFMA.FTZ R9, R9, R7.reuse, R12 ;  /* 0x0000000709097223 */ /* 0x080fe2000001000c */
[----:B------:R-:W-:Y:S01]  /*0260*/  @!P0 MOV R8, 0xbcdc1be7 ;  /* 0xbcdc1be700088802 */ /* 0x000fe20000000f00 */
[-C--:B------:R-:W-:Y:S01]  /*0270*/  FFMA.FTZ R14, R14, R6.reuse, R15 ;  /* 0x000000060e0e7223 */ /* 0x080fe2000001000f */
[----:B------:R-:W-:Y:S01]  /*0280*/  HFMA2.MMA R12, -RZ, RZ, 1.853515625, -0.00091457366943359375 ;  /* 0x3f6a937eff0c7435 */ /* 0x000fe200000001ff */
[----:B------:R-:W-:Y:S01]  /*0290*/  @!P0 IMAD.MOV.U32 R10, RZ, RZ, 0x3de718af ;  /* 0x3de718afff0a8424 */ /* 0x000fe200078e00ff */
[----:B------:R-:W-:Y:S01]  /*02a0*/  HFMA2.MMA R15, -RZ, RZ, 1.78125, -136.25 ;  /* 0x3f20d842ff0f7435 */ /* 0x000fe200000001ff */
[-C--:B------:R-:W-:Y:S01]  /*02b0*/  FFMA.FTZ R9, R9, R7.reuse, R8 ;  /* 0x0000000709097223 */ /* 0x080fe20000010008 */
[-C--:B------:R-:W-:Y:S01]  /*02c0*/  FFMA.FTZ R14, R14, R6.reuse, R11 ;  /* 0x000000060e0e7223 */ /* 0x080fe2000001000b */
[----:B------:R-:W-:Y:S01]  /*02d0*/  MOV R11, 0x3e1cf906 ;  /* 0x3e1cf906000b7802 */ /* 0x000fe20000000f00 */
[----:B------:R-:W-:Y:S01]  /*02e0*/  HFMA2.MMA R8, -RZ, RZ, 1.78125, -136.25 ;  /* 0x3f20d842ff087435 */ /* 0x000fe200000001ff */
[----:B------:R-:W-:Y:S01]  /*02f0*/  @!P1 IMAD.MOV.U32 R11, RZ, RZ, 0x3de718af ;  /* 0x3de718afff0b9424 */ /* 0x000fe200078e00ff */
[----:B------:R-:W-:Y:S01]  /*0300*/  @!P0 MOV R12, 0xbec093ac ;  /* 0xbec093ac000c8802 */ /* 0x000fe20000000f00 */
[-C--:B------:R-:W-:Y:S01]  /*0310*/  FFMA.FTZ R9, R9, R7.reuse, R10 ;  /* 0x0000000709097223 */ /* 0x080fe2000001000a */
[----:B------:R-:W-:Y:S01]  /*0320*/  MOV R13, 0x3f6a937e ;  /* 0x3f6a937e000d7802 */ /* 0x000fe20000000f00 */
[----:B------:R-:W-:Y:S01]  /*0330*/  FFMA.FTZ R14, R14, R6, R11 ;  /* 0x000000060e0e7223 */ /* 0x000fe2000001000b */
[----:B------:R-:W-:Y:S01]  /*0340*/  @!P1 MOV R13, 0xbec093ac ;  /* 0xbec093ac000d9802 */ /* 0x000fe20000000f00 */
[----:B------:R-:W-:Y:S01]  /*0350*/  FFMA.FTZ R9, R9, R7, R12 ;  /* 0x0000000709097223 */ /* 0x000fe2000001000c */
[----:B------:R-:W-:-:S02]  /*0360*/  @!P0 MOV R8, 0x3e0375d3 ;  /* 0x3e0375d300088802 */ /* 0x000fc40000000f00 */
[----:B------:R-:W-:Y:S01]  /*0370*/  @!P1 MOV R15, 0x3e0375d3 ;  /* 0x3e0375d3000f9802 */ /* 0x000fe20000000f00 */
[----:B------:R-:W-:Y:S01]  /*0380*/  FFMA.FTZ R14, R14, R6, R13 ;  /* 0x000000060e0e7223 */ /* 0x000fe2000001000d */
[----:B------:R-:W-:Y:S01]  /*0390*/  FSEL R11, -R7, R4, P0 ;  /* 0x00000004070b7208 */ /* 0x000fe20000000100 */
[----:B------:R-:W-:Y:S01]  /*03a0*/  FFMA.FTZ R8, R9, R7, R8 ;  /* 0x0000000709087223 */ /* 0x000fe20000010008 */
[----:B------:R-:W-:Y:S01]  /*03b0*/  FSEL R7, -R6, R5, P1 ;  /* 0x0000000506077208 */ /* 0x000fe20000800100 */
[----:B------:R-:W-:Y:S02]  /*03c0*/  FFMA.FTZ R14, R14, R6, R15 ;  /* 0x000000060e0e7223 */ /* 0x000fe4000001000f */
[----:B------:R-:W-:Y:S02]  /*03d0*/  FFMA.FTZ R8, R8, R11, R11 ;  /* 0x0000000b08087223 */ /* 0x000fe4000001000b */
[----:B------:R-:W-:Y:S02]  /*03e0*/  FFMA.FTZ R14, R14, R7, R7 ;  /* 0x000000070e0e7223 */ /* 0x000fe40000010007 */
[----:B------:R-:W1:Y:S08]  /*03f0*/  @P0 MUFU.EX2 R6, R8 ;  /* 0x0000000800060308 */ /* 0x000e700000000800 */
[----:B------:R-:W2:Y:S01]  /*0400*/  @P1 MUFU.EX2 R9, R14 ;  /* 0x0000000e00091308 */ /* 0x000ea20000000800 */
[----:B-1----:R-:W-:-:S05]  /*0410*/  @P0 FADD R7, -R6, 1 ;  /* 0x3f80000006070421 */ /* 0x002fca0000000100 */
[----:B------:R-:W-:Y:S01]  /*0420*/  @P0 LOP3.LUT R8, R7, 0x80000000, R4, 0xf8, !PT ;  /* 0x8000000007080812 */ /* 0x000fe200078ef804 */
[----:B------:R-:W-:Y:S01]  /*0430*/  FMUL R4, R3, 0.5 ;  /* 0x3f00000003047820 */ /* 0x000fe20000400000 */
[----:B------:R-:W-:Y:S01]  /*0440*/  SHF.R.S32.HI R3, RZ, 0x1f, R0 ;  /* 0x0000001fff037819 */ /* 0x000fe20000011400 */
[----:B--2---:R-:W-:Y:S01]  /*0450*/  @P1 FADD R6, -R9, 1 ;  /* 0x3f80000009061421 */ /* 0x004fe20000000100 */
[----:B------:R-:W-:Y:S01]  /*0460*/  FMUL R9, R2, 0.5 ;  /* 0x3f00000002097820 */ /* 0x000fe20000400000 */
[----:B------:R-:W-:Y:S01]  /*0470*/  FADD R8, R8, 1 ;  /* 0x3f80000008087421 */ /* 0x000fe20000000000 */
[C---:B------:R-:W-:Y:S02]  /*0480*/  LEA R2, P0, R0.reuse, UR6, 0x2 ;  /* 0x0000000600027c11 */ /* 0x040fe4000f8010ff */
[----:B------:R-:W-:Y:S01]  /*0490*/  @P1 LOP3.LUT R14, R6, 0x80000000, R5, 0xf8, !PT ;  /* 0x80000000060e1812 */ /* 0x000fe200078ef805 */
[----:B------:R-:W-:Y:S01]  /*04a0*/  FMUL R8, R9, R8 ;  /* 0x0000000809087220 */ /* 0x000fe20000400000 */
[----:B------:R-:W-:-:S03]  /*04b0*/  LEA.HI.X R3, R0, UR7, R3, 0x2, P0 ;  /* 0x0000000700037c11 */ /* 0x000fc600080f1403 */
[----:B------:R-:W-:-:S04]  /*04c0*/  FADD R5, R14, 1 ;  /* 0x3f8000000e057421 */ /* 0x000fc80000000000 */
[----:B------:R-:W-:-:S05]  /*04d0*/  FMUL R9, R4, R5 ;  /* 0x0000000504097220 */ /* 0x000fca0000400000 */
[----:B------:R-:W-:Y:S01]  /*04e0*/  STG.E.64 desc[UR4][R2.64], R8 ;  /* 0x0000000802007986 */ /* 0x000fe2000c101b04 */
[----:B------:R-:W-:Y:S05]  /*04f0*/  EXIT ;  /* 0x000000000000794d */ /* 0x000fea0003800000 */
.L_x_0:
[----:B------:R-:W-:-:S00]  /*0500*/  BRA `(.L_x_0) ;  /* 0xfffffffc00fc7947 */ /* 0x000fc0000383ffff */
[----:B------:R-:W-:-:S00]  /*0510*/  NOP ;  /* 0x0000000000007918 */ /* 0x000fc00000000000 */
        /* <DEDUP_REMOVED lines=14> */
.L_x_1:


//--------------------- .nv.global.init           --------------------------
	.section	.nv.global.init,"aw",@progbits
.nv.global.init:
	.type		_$_str,@object
	.size		_$_str,(.L_0 - _$_str)
_$_str:
        /*0000*/ 	.byte	0x5f, 0x5f, 0x43, 0x55, 0x44, 0x41, 0x5f, 0x46, 0x54, 0x5a, 0x00
.L_0:


//--------------------- .nv.constant0.triton_poi_fused_gelu_11 --------------------------
	.section	.nv.constant0.triton_poi_fused_gelu_11,"a",@progbits
	.sectionflags	@""
	.align	4
.nv.constant0.triton_poi_fused_gelu_11:
	.zero		548
